//
// Generated by NVIDIA NVVM Compiler
//
// Compiler Build ID: CL-36424714
// Cuda compilation tools, release 13.0, V13.0.88
// Based on NVVM 20.0.0
//

.version 9.0
.target sm_100
.address_size 64

	// .globl	main_kernel0
// _ZZ12main_kernel0E15PadInput_shared has been demoted
// _ZZ12main_kernel0E13weight_shared has been demoted

.visible .entry main_kernel0(
	.param .u64 .ptr .align 1 main_kernel0_param_0,
	.param .u64 .ptr .align 1 main_kernel0_param_1,
	.param .u64 .ptr .align 1 main_kernel0_param_2
)
.maxntid 64
{
	.local .align 4 .b8 	__local_depot0[28];
	.reg .b64 	%SP;
	.reg .b64 	%SPL;
	.reg .pred 	%p<4>;
	.reg .b32 	%r<43>;
	.reg .b32 	%f<281>;
	.reg .b64 	%rd<23>;
	// demoted variable
	.shared .align 4 .b8 _ZZ12main_kernel0E15PadInput_shared[3328];
	// demoted variable
	.shared .align 4 .b8 _ZZ12main_kernel0E13weight_shared[16384];
	mov.u64 	%SPL, __local_depot0;
	ld.param.u64 	%rd7, [main_kernel0_param_0];
	ld.param.u64 	%rd8, [main_kernel0_param_1];
	cvta.to.global.u64 	%rd1, %rd8;
	cvta.to.global.u64 	%rd2, %rd7;
	add.u64 	%rd3, %SPL, 0;
	mov.b32 	%r41, 0;
	st.local.u32 	[%rd3], %r41;
	st.local.u32 	[%rd3+4], %r41;
	st.local.u32 	[%rd3+8], %r41;
	st.local.u32 	[%rd3+12], %r41;
	st.local.u32 	[%rd3+16], %r41;
	st.local.u32 	[%rd3+20], %r41;
	st.local.u32 	[%rd3+24], %r41;
	mov.u32 	%r1, %ctaid.x;
	shr.u32 	%r2, %r1, 3;
	mul.lo.s32 	%r3, %r2, 28672;
	mov.u32 	%r4, %tid.x;
	shl.b32 	%r5, %r4, 2;
	and.b32  	%r15, %r5, 60;
	shl.b32 	%r16, %r4, 4;
	mov.u32 	%r17, _ZZ12main_kernel0E15PadInput_shared;
	add.s32 	%r6, %r17, %r16;
	mov.u32 	%r18, _ZZ12main_kernel0E13weight_shared;
	add.s32 	%r7, %r18, %r16;
	shl.b32 	%r19, %r4, 5;
	and.b32  	%r20, %r19, 1536;
	shl.b32 	%r21, %r1, 6;
	and.b32  	%r22, %r21, 448;
	or.b32  	%r23, %r22, %r20;
	or.b32  	%r8, %r23, %r15;
$L__BB0_1:
	setp.gt.u32 	%p1, %r4, 15;
	bar.sync 	0;
	shl.b32 	%r10, %r41, 6;
	shl.b32 	%r24, %r4, 6;
	and.b32  	%r25, %r24, 3072;
	add.s32 	%r26, %r3, %r25;
	and.b32  	%r27, %r5, 60;
	add.s32 	%r28, %r26, %r27;
	add.s32 	%r29, %r28, %r10;
	mul.wide.u32 	%rd10, %r29, 4;
	add.s64 	%rd11, %rd2, %rd10;
	ld.global.nc.f32 	%f65, [%rd11];
	st.shared.f32 	[%r6], %f65;
	ld.global.nc.f32 	%f66, [%rd11+4];
	st.shared.f32 	[%r6+4], %f66;
	ld.global.nc.f32 	%f67, [%rd11+8];
	st.shared.f32 	[%r6+8], %f67;
	ld.global.nc.f32 	%f68, [%rd11+12];
	st.shared.f32 	[%r6+12], %f68;
	ld.global.nc.f32 	%f69, [%rd11+16384];
	st.shared.f32 	[%r6+1024], %f69;
	ld.global.nc.f32 	%f70, [%rd11+16388];
	st.shared.f32 	[%r6+1028], %f70;
	ld.global.nc.f32 	%f71, [%rd11+16392];
	st.shared.f32 	[%r6+1032], %f71;
	ld.global.nc.f32 	%f72, [%rd11+16396];
	st.shared.f32 	[%r6+1036], %f72;
	ld.global.nc.f32 	%f73, [%rd11+32768];
	st.shared.f32 	[%r6+2048], %f73;
	ld.global.nc.f32 	%f74, [%rd11+32772];
	st.shared.f32 	[%r6+2052], %f74;
	ld.global.nc.f32 	%f75, [%rd11+32776];
	st.shared.f32 	[%r6+2056], %f75;
	ld.global.nc.f32 	%f76, [%rd11+32780];
	st.shared.f32 	[%r6+2060], %f76;
	@%p1 bra 	$L__BB0_3;
	add.s32 	%r30, %r5, %r3;
	add.s32 	%r31, %r30, %r10;
	mul.wide.u32 	%rd12, %r31, 4;
	add.s64 	%rd13, %rd2, %rd12;
	ld.global.nc.f32 	%f77, [%rd13+49152];
	st.shared.f32 	[%r6+3072], %f77;
	ld.global.nc.f32 	%f78, [%rd13+49156];
	st.shared.f32 	[%r6+3076], %f78;
	ld.global.nc.f32 	%f79, [%rd13+49160];
	st.shared.f32 	[%r6+3080], %f79;
	ld.global.nc.f32 	%f80, [%rd13+49164];
	st.shared.f32 	[%r6+3084], %f80;
$L__BB0_3:
	shl.b32 	%r33, %r41, 15;
	or.b32  	%r34, %r8, %r33;
	mul.wide.u32 	%rd15, %r34, 4;
	add.s64 	%rd16, %rd1, %rd15;
	ld.global.nc.v4.f32 	{%f81, %f82, %f83, %f84}, [%rd16];
	st.shared.v4.f32 	[%r7], {%f81, %f82, %f83, %f84};
	ld.global.nc.v4.f32 	{%f85, %f86, %f87, %f88}, [%rd16+8192];
	st.shared.v4.f32 	[%r7+1024], {%f85, %f86, %f87, %f88};
	ld.global.nc.v4.f32 	{%f89, %f90, %f91, %f92}, [%rd16+16384];
	st.shared.v4.f32 	[%r7+2048], {%f89, %f90, %f91, %f92};
	ld.global.nc.v4.f32 	{%f93, %f94, %f95, %f96}, [%rd16+24576];
	st.shared.v4.f32 	[%r7+3072], {%f93, %f94, %f95, %f96};
	ld.global.nc.v4.f32 	{%f97, %f98, %f99, %f100}, [%rd16+32768];
	st.shared.v4.f32 	[%r7+4096], {%f97, %f98, %f99, %f100};
	ld.global.nc.v4.f32 	{%f101, %f102, %f103, %f104}, [%rd16+40960];
	st.shared.v4.f32 	[%r7+5120], {%f101, %f102, %f103, %f104};
	ld.global.nc.v4.f32 	{%f105, %f106, %f107, %f108}, [%rd16+49152];
	st.shared.v4.f32 	[%r7+6144], {%f105, %f106, %f107, %f108};
	ld.global.nc.v4.f32 	{%f109, %f110, %f111, %f112}, [%rd16+57344];
	st.shared.v4.f32 	[%r7+7168], {%f109, %f110, %f111, %f112};
	ld.global.nc.v4.f32 	{%f113, %f114, %f115, %f116}, [%rd16+65536];
	st.shared.v4.f32 	[%r7+8192], {%f113, %f114, %f115, %f116};
	ld.global.nc.v4.f32 	{%f117, %f118, %f119, %f120}, [%rd16+73728];
	st.shared.v4.f32 	[%r7+9216], {%f117, %f118, %f119, %f120};
	ld.global.nc.v4.f32 	{%f121, %f122, %f123, %f124}, [%rd16+81920];
	st.shared.v4.f32 	[%r7+10240], {%f121, %f122, %f123, %f124};
	ld.global.nc.v4.f32 	{%f125, %f126, %f127, %f128}, [%rd16+90112];
	st.shared.v4.f32 	[%r7+11264], {%f125, %f126, %f127, %f128};
	ld.global.nc.v4.f32 	{%f129, %f130, %f131, %f132}, [%rd16+98304];
	st.shared.v4.f32 	[%r7+12288], {%f129, %f130, %f131, %f132};
	ld.global.nc.v4.f32 	{%f133, %f134, %f135, %f136}, [%rd16+106496];
	st.shared.v4.f32 	[%r7+13312], {%f133, %f134, %f135, %f136};
	ld.global.nc.v4.f32 	{%f137, %f138, %f139, %f140}, [%rd16+114688];
	st.shared.v4.f32 	[%r7+14336], {%f137, %f138, %f139, %f140};
	ld.global.nc.v4.f32 	{%f141, %f142, %f143, %f144}, [%rd16+122880];
	st.shared.v4.f32 	[%r7+15360], {%f141, %f142, %f143, %f144};
	bar.sync 	0;
	mad.lo.s32 	%r35, %r4, -12, %r7;
	ld.shared.f32 	%f1, [%r35];
	ld.shared.f32 	%f2, [%r35+256];
	ld.shared.f32 	%f3, [%r35+512];
	ld.shared.f32 	%f4, [%r35+768];
	ld.shared.f32 	%f5, [%r35+1024];
	ld.shared.f32 	%f6, [%r35+1280];
	ld.shared.f32 	%f7, [%r35+1536];
	ld.shared.f32 	%f8, [%r35+1792];
	ld.shared.f32 	%f9, [%r35+2048];
	ld.shared.f32 	%f10, [%r35+2304];
	ld.shared.f32 	%f11, [%r35+2560];
	ld.shared.f32 	%f12, [%r35+2816];
	ld.shared.f32 	%f13, [%r35+3072];
	ld.shared.f32 	%f14, [%r35+3328];
	ld.shared.f32 	%f15, [%r35+3584];
	ld.shared.f32 	%f16, [%r35+3840];
	ld.shared.f32 	%f17, [%r35+4096];
	ld.shared.f32 	%f18, [%r35+4352];
	ld.shared.f32 	%f19, [%r35+4608];
	ld.shared.f32 	%f20, [%r35+4864];
	ld.shared.f32 	%f21, [%r35+5120];
	ld.shared.f32 	%f22, [%r35+5376];
	ld.shared.f32 	%f23, [%r35+5632];
	ld.shared.f32 	%f24, [%r35+5888];
	ld.shared.f32 	%f25, [%r35+6144];
	ld.shared.f32 	%f26, [%r35+6400];
	ld.shared.f32 	%f27, [%r35+6656];
	ld.shared.f32 	%f28, [%r35+6912];
	ld.shared.f32 	%f29, [%r35+7168];
	ld.shared.f32 	%f30, [%r35+7424];
	ld.shared.f32 	%f31, [%r35+7680];
	ld.shared.f32 	%f32, [%r35+7936];
	ld.shared.f32 	%f33, [%r35+8192];
	ld.shared.f32 	%f34, [%r35+8448];
	ld.shared.f32 	%f35, [%r35+8704];
	ld.shared.f32 	%f36, [%r35+8960];
	ld.shared.f32 	%f37, [%r35+9216];
	ld.shared.f32 	%f38, [%r35+9472];
	ld.shared.f32 	%f39, [%r35+9728];
	ld.shared.f32 	%f40, [%r35+9984];
	ld.shared.f32 	%f41, [%r35+10240];
	ld.shared.f32 	%f42, [%r35+10496];
	ld.shared.f32 	%f43, [%r35+10752];
	ld.shared.f32 	%f44, [%r35+11008];
	ld.shared.f32 	%f45, [%r35+11264];
	ld.shared.f32 	%f46, [%r35+11520];
	ld.shared.f32 	%f47, [%r35+11776];
	ld.shared.f32 	%f48, [%r35+12032];
	ld.shared.f32 	%f49, [%r35+12288];
	ld.shared.f32 	%f50, [%r35+12544];
	ld.shared.f32 	%f51, [%r35+12800];
	ld.shared.f32 	%f52, [%r35+13056];
	ld.shared.f32 	%f53, [%r35+13312];
	ld.shared.f32 	%f54, [%r35+13568];
	ld.shared.f32 	%f55, [%r35+13824];
	ld.shared.f32 	%f56, [%r35+14080];
	ld.shared.f32 	%f57, [%r35+14336];
	ld.shared.f32 	%f58, [%r35+14592];
	ld.shared.f32 	%f59, [%r35+14848];
	ld.shared.f32 	%f60, [%r35+15104];
	ld.shared.f32 	%f61, [%r35+15360];
	ld.shared.f32 	%f62, [%r35+15616];
	ld.shared.f32 	%f63, [%r35+15872];
	ld.shared.f32 	%f64, [%r35+16128];
	mov.b32 	%r42, 128;
	mov.b64 	%rd22, 0;
$L__BB0_4:
	add.s64 	%rd17, %rd3, %rd22;
	ld.local.f32 	%f145, [%rd17];
	mov.u32 	%r36, _ZZ12main_kernel0E15PadInput_shared;
	add.s32 	%r37, %r36, %r42;
	ld.shared.f32 	%f146, [%r37+-128];
	fma.rn.f32 	%f147, %f146, %f1, %f145;
	ld.shared.f32 	%f148, [%r37+-124];
	fma.rn.f32 	%f149, %f148, %f2, %f147;
	ld.shared.f32 	%f150, [%r37+-120];
	fma.rn.f32 	%f151, %f150, %f3, %f149;
	ld.shared.f32 	%f152, [%r37+-116];
	fma.rn.f32 	%f153, %f152, %f4, %f151;
	ld.shared.f32 	%f154, [%r37+-112];
	fma.rn.f32 	%f155, %f154, %f5, %f153;
	ld.shared.f32 	%f156, [%r37+-108];
	fma.rn.f32 	%f157, %f156, %f6, %f155;
	ld.shared.f32 	%f158, [%r37+-104];
	fma.rn.f32 	%f159, %f158, %f7, %f157;
	ld.shared.f32 	%f160, [%r37+-100];
	fma.rn.f32 	%f161, %f160, %f8, %f159;
	ld.shared.f32 	%f162, [%r37+-96];
	fma.rn.f32 	%f163, %f162, %f9, %f161;
	ld.shared.f32 	%f164, [%r37+-92];
	fma.rn.f32 	%f165, %f164, %f10, %f163;
	ld.shared.f32 	%f166, [%r37+-88];
	fma.rn.f32 	%f167, %f166, %f11, %f165;
	ld.shared.f32 	%f168, [%r37+-84];
	fma.rn.f32 	%f169, %f168, %f12, %f167;
	ld.shared.f32 	%f170, [%r37+-80];
	fma.rn.f32 	%f171, %f170, %f13, %f169;
	ld.shared.f32 	%f172, [%r37+-76];
	fma.rn.f32 	%f173, %f172, %f14, %f171;
	ld.shared.f32 	%f174, [%r37+-72];
	fma.rn.f32 	%f175, %f174, %f15, %f173;
	ld.shared.f32 	%f176, [%r37+-68];
	fma.rn.f32 	%f177, %f176, %f16, %f175;
	ld.shared.f32 	%f178, [%r37+-64];
	fma.rn.f32 	%f179, %f178, %f17, %f177;
	ld.shared.f32 	%f180, [%r37+-60];
	fma.rn.f32 	%f181, %f180, %f18, %f179;
	ld.shared.f32 	%f182, [%r37+-56];
	fma.rn.f32 	%f183, %f182, %f19, %f181;
	ld.shared.f32 	%f184, [%r37+-52];
	fma.rn.f32 	%f185, %f184, %f20, %f183;
	ld.shared.f32 	%f186, [%r37+-48];
	fma.rn.f32 	%f187, %f186, %f21, %f185;
	ld.shared.f32 	%f188, [%r37+-44];
	fma.rn.f32 	%f189, %f188, %f22, %f187;
	ld.shared.f32 	%f190, [%r37+-40];
	fma.rn.f32 	%f191, %f190, %f23, %f189;
	ld.shared.f32 	%f192, [%r37+-36];
	fma.rn.f32 	%f193, %f192, %f24, %f191;
	ld.shared.f32 	%f194, [%r37+-32];
	fma.rn.f32 	%f195, %f194, %f25, %f193;
	ld.shared.f32 	%f196, [%r37+-28];
	fma.rn.f32 	%f197, %f196, %f26, %f195;
	ld.shared.f32 	%f198, [%r37+-24];
	fma.rn.f32 	%f199, %f198, %f27, %f197;
	ld.shared.f32 	%f200, [%r37+-20];
	fma.rn.f32 	%f201, %f200, %f28, %f199;
	ld.shared.f32 	%f202, [%r37+-16];
	fma.rn.f32 	%f203, %f202, %f29, %f201;
	ld.shared.f32 	%f204, [%r37+-12];
	fma.rn.f32 	%f205, %f204, %f30, %f203;
	ld.shared.f32 	%f206, [%r37+-8];
	fma.rn.f32 	%f207, %f206, %f31, %f205;
	ld.shared.f32 	%f208, [%r37+-4];
	fma.rn.f32 	%f209, %f208, %f32, %f207;
	ld.shared.f32 	%f210, [%r37];
	fma.rn.f32 	%f211, %f210, %f33, %f209;
	ld.shared.f32 	%f212, [%r37+4];
	fma.rn.f32 	%f213, %f212, %f34, %f211;
	ld.shared.f32 	%f214, [%r37+8];
	fma.rn.f32 	%f215, %f214, %f35, %f213;
	ld.shared.f32 	%f216, [%r37+12];
	fma.rn.f32 	%f217, %f216, %f36, %f215;
	ld.shared.f32 	%f218, [%r37+16];
	fma.rn.f32 	%f219, %f218, %f37, %f217;
	ld.shared.f32 	%f220, [%r37+20];
	fma.rn.f32 	%f221, %f220, %f38, %f219;
	ld.shared.f32 	%f222, [%r37+24];
	fma.rn.f32 	%f223, %f222, %f39, %f221;
	ld.shared.f32 	%f224, [%r37+28];
	fma.rn.f32 	%f225, %f224, %f40, %f223;
	ld.shared.f32 	%f226, [%r37+32];
	fma.rn.f32 	%f227, %f226, %f41, %f225;
	ld.shared.f32 	%f228, [%r37+36];
	fma.rn.f32 	%f229, %f228, %f42, %f227;
	ld.shared.f32 	%f230, [%r37+40];
	fma.rn.f32 	%f231, %f230, %f43, %f229;
	ld.shared.f32 	%f232, [%r37+44];
	fma.rn.f32 	%f233, %f232, %f44, %f231;
	ld.shared.f32 	%f234, [%r37+48];
	fma.rn.f32 	%f235, %f234, %f45, %f233;
	ld.shared.f32 	%f236, [%r37+52];
	fma.rn.f32 	%f237, %f236, %f46, %f235;
	ld.shared.f32 	%f238, [%r37+56];
	fma.rn.f32 	%f239, %f238, %f47, %f237;
	ld.shared.f32 	%f240, [%r37+60];
	fma.rn.f32 	%f241, %f240, %f48, %f239;
	ld.shared.f32 	%f242, [%r37+64];
	fma.rn.f32 	%f243, %f242, %f49, %f241;
	ld.shared.f32 	%f244, [%r37+68];
	fma.rn.f32 	%f245, %f244, %f50, %f243;
	ld.shared.f32 	%f246, [%r37+72];
	fma.rn.f32 	%f247, %f246, %f51, %f245;
	ld.shared.f32 	%f248, [%r37+76];
	fma.rn.f32 	%f249, %f248, %f52, %f247;
	ld.shared.f32 	%f250, [%r37+80];
	fma.rn.f32 	%f251, %f250, %f53, %f249;
	ld.shared.f32 	%f252, [%r37+84];
	fma.rn.f32 	%f253, %f252, %f54, %f251;
	ld.shared.f32 	%f254, [%r37+88];
	fma.rn.f32 	%f255, %f254, %f55, %f253;
	ld.shared.f32 	%f256, [%r37+92];
	fma.rn.f32 	%f257, %f256, %f56, %f255;
	ld.shared.f32 	%f258, [%r37+96];
	fma.rn.f32 	%f259, %f258, %f57, %f257;
	ld.shared.f32 	%f260, [%r37+100];
	fma.rn.f32 	%f261, %f260, %f58, %f259;
	ld.shared.f32 	%f262, [%r37+104];
	fma.rn.f32 	%f263, %f262, %f59, %f261;
	ld.shared.f32 	%f264, [%r37+108];
	fma.rn.f32 	%f265, %f264, %f60, %f263;
	ld.shared.f32 	%f266, [%r37+112];
	fma.rn.f32 	%f267, %f266, %f61, %f265;
	ld.shared.f32 	%f268, [%r37+116];
	fma.rn.f32 	%f269, %f268, %f62, %f267;
	ld.shared.f32 	%f270, [%r37+120];
	fma.rn.f32 	%f271, %f270, %f63, %f269;
	ld.shared.f32 	%f272, [%r37+124];
	fma.rn.f32 	%f273, %f272, %f64, %f271;
	st.local.f32 	[%rd17], %f273;
	add.s32 	%r42, %r42, 512;
	add.s64 	%rd22, %rd22, 4;
	setp.ne.s32 	%p2, %r42, 3712;
	@%p2 bra 	$L__BB0_4;
	add.s32 	%r41, %r41, 1;
	setp.ne.s32 	%p3, %r41, 16;
	@%p3 bra 	$L__BB0_1;
	ld.param.u64 	%rd21, [main_kernel0_param_2];
	cvta.to.global.u64 	%rd18, %rd21;
	ld.local.f32 	%f274, [%rd3];
	shl.b32 	%r38, %r1, 6;
	or.b32  	%r39, %r38, %r4;
	mad.lo.s32 	%r40, %r2, 3072, %r39;
	mul.wide.u32 	%rd19, %r40, 4;
	add.s64 	%rd20, %rd18, %rd19;
	st.global.f32 	[%rd20], %f274;
	ld.local.f32 	%f275, [%rd3+4];
	st.global.f32 	[%rd20+2048], %f275;
	ld.local.f32 	%f276, [%rd3+8];
	st.global.f32 	[%rd20+4096], %f276;
	ld.local.f32 	%f277, [%rd3+12];
	st.global.f32 	[%rd20+6144], %f277;
	ld.local.f32 	%f278, [%rd3+16];
	st.global.f32 	[%rd20+8192], %f278;
	ld.local.f32 	%f279, [%rd3+20];
	st.global.f32 	[%rd20+10240], %f279;
	ld.local.f32 	%f280, [%rd3+24];
	st.global.f32 	[%rd20+12288], %f280;
	ret;

}


// ===== COMPILED SASS (sm_100) =====

	.target	sm_100

	.elftype	@"ET_EXEC"


//--------------------- .note.nv.tkinfo           --------------------------
	.section	.note.nv.tkinfo,"",@"SHT_NOTE"
	.sectionflags	@"SHF_NOTE_NV_TKINFO"
	.tkinfo
        /*0018*/ 	.word	0x00000002
        /*0030*/ 	.string	""
        /*0030*/ 	.string	"ptxas"
        /*0030*/ 	.string	"Cuda compilation tools, release 13.0, V13.0.88"
        /*0030*/ 	.string	"Build cuda_13.0.r13.0/compiler.36424714_0"
        /*0030*/ 	.string	"-arch sm_100 -m 64 "



//--------------------- .note.nv.cuinfo           --------------------------
	.section	.note.nv.cuinfo,"",@"SHT_NOTE"
	.sectionflags	@"SHF_NOTE_NV_CUINFO"
        /*0018*/ 	.short	0x0002
        /*001a*/ 	.short	0x0064
        /*001c*/ 	.short	0x0082
	.zero		2


//--------------------- .nv.info                  --------------------------
	.section	.nv.info,"",@"SHT_CUDA_INFO"
	.align	4


	//----- nvinfo : EIATTR_REGCOUNT
	.align		4
        /*0000*/ 	.byte	0x04, 0x2f
        /*0002*/ 	.short	(.L_1 - .L_0)
	.align		4
.L_0:
        /*0004*/ 	.word	index@(main_kernel0)
        /*0008*/ 	.word	0x00000060


	//----- nvinfo : EIATTR_FRAME_SIZE
	.align		4
.L_1:
        /*000c*/ 	.byte	0x04, 0x11
        /*000e*/ 	.short	(.L_3 - .L_2)
	.align		4
.L_2:
        /*0010*/ 	.word	index@(main_kernel0)
        /*0014*/ 	.word	0x00000000


	//----- nvinfo : EIATTR_MIN_STACK_SIZE
	.align		4
.L_3:
        /*0018*/ 	.byte	0x04, 0x12
        /*001a*/ 	.short	(.L_5 - .L_4)
	.align		4
.L_4:
        /*001c*/ 	.word	index@(main_kernel0)
        /*0020*/ 	.word	0x00000000
.L_5:


//--------------------- .nv.compat                --------------------------
	.section	.nv.compat,"",@"SHT_CUDA_COMPAT_INFO"
	.align	4
        /*0000*/ 	.byte	0x02, 0x09, 0x00, 0x00, 0x02, 0x02, 0x01, 0x00, 0x02, 0x05, 0x05, 0x00, 0x03, 0x07, 0x01, 0x01
        /*0010*/ 	.byte	0x02, 0x03, 0x00, 0x00, 0x02, 0x06, 0x01, 0x00, 0x04, 0x0b, 0x08, 0x00, 0x09, 0x00, 0x00, 0x00
        /*0020*/ 	.byte	0x00, 0x00, 0x00, 0x00


//--------------------- .nv.info.main_kernel0     --------------------------
	.section	.nv.info.main_kernel0,"",@"SHT_CUDA_INFO"
	.sectionflags	@""
	.align	4


	//----- nvinfo : EIATTR_CUDA_API_VERSION
	.align		4
        /*0000*/ 	.byte	0x04, 0x37
        /*0002*/ 	.short	(.L_7 - .L_6)
.L_6:
        /*0004*/ 	.word	0x00000082


	//----- nvinfo : EIATTR_KPARAM_INFO
	.align		4
.L_7:
        /*0008*/ 	.byte	0x04, 0x17
        /*000a*/ 	.short	(.L_9 - .L_8)
.L_8:
        /*000c*/ 	.word	0x00000000
        /*0010*/ 	.short	0x0002
        /*0012*/ 	.short	0x0010
        /*0014*/ 	.byte	0x00, 0xf5, 0x21, 0x00


	//----- nvinfo : EIATTR_KPARAM_INFO
	.align		4
.L_9:
        /*0018*/ 	.byte	0x04, 0x17
        /*001a*/ 	.short	(.L_11 - .L_10)
.L_10:
        /*001c*/ 	.word	0x00000000
        /*0020*/ 	.short	0x0001
        /*0022*/ 	.short	0x0008
        /*0024*/ 	.byte	0x00, 0xf5, 0x21, 0x00


	//----- nvinfo : EIATTR_KPARAM_INFO
	.align		4
.L_11:
        /*0028*/ 	.byte	0x04, 0x17
        /*002a*/ 	.short	(.L_13 - .L_12)
.L_12:
        /*002c*/ 	.word	0x00000000
        /*0030*/ 	.short	0x0000
        /*0032*/ 	.short	0x0000
        /*0034*/ 	.byte	0x00, 0xf5, 0x21, 0x00


	//----- nvinfo : EIATTR_SPARSE_MMA_MASK
	.align		4
.L_13:
        /*0038*/ 	.byte	0x03, 0x50
        /*003a*/ 	.short	0x0000


	//----- nvinfo : EIATTR_MAXREG_COUNT
	.align		4
        /*003c*/ 	.byte	0x03, 0x1b
        /*003e*/ 	.short	0x00ff


	//----- nvinfo : EIATTR_NUM_BARRIERS
	.align		4
        /*0040*/ 	.byte	0x02, 0x4c
        /*0042*/ 	.byte	0x01
	.zero		1


	//----- nvinfo : EIATTR_MERCURY_ISA_VERSION
	.align		4
        /*0044*/ 	.byte	0x03, 0x5f
        /*0046*/ 	.short	0x0101


	//----- nvinfo : EIATTR_VRC_CTA_INIT_COUNT
	.align		4
        /*0048*/ 	.byte	0x02, 0x4a
	.zero		1
	.zero		1


	//----- nvinfo : EIATTR_EXIT_INSTR_OFFSETS
	.align		4
        /*004c*/ 	.byte	0x04, 0x1c
        /*004e*/ 	.short	(.L_15 - .L_14)


	//   ....[0]....
.L_14:
        /*0050*/ 	.word	0x000011b0


	//----- nvinfo : EIATTR_MAX_THREADS
	.align		4
.L_15:
        /*0054*/ 	.byte	0x04, 0x05
        /*0056*/ 	.short	(.L_17 - .L_16)
.L_16:
        /*0058*/ 	.word	0x00000040
        /*005c*/ 	.word	0x00000001
        /*0060*/ 	.word	0x00000001


	//----- nvinfo : EIATTR_CBANK_PARAM_SIZE
	.align		4
.L_17:
        /*0064*/ 	.byte	0x03, 0x19
        /*0066*/ 	.short	0x0018


	//----- nvinfo : EIATTR_PARAM_CBANK
	.align		4
        /*0068*/ 	.byte	0x04, 0x0a
        /*006a*/ 	.short	(.L_19 - .L_18)
	.align		4
.L_18:
        /*006c*/ 	.word	index@(.nv.constant0.main_kernel0)
        /*0070*/ 	.short	0x0380
        /*0072*/ 	.short	0x0018


	//----- nvinfo : EIATTR_SW_WAR
	.align		4
.L_19:
        /*0074*/ 	.byte	0x04, 0x36
        /*0076*/ 	.short	(.L_21 - .L_20)
.L_20:
        /*0078*/ 	.word	0x00000008
.L_21:


//--------------------- .nv.callgraph             --------------------------
	.section	.nv.callgraph,"",@"SHT_CUDA_CALLGRAPH"
	.align	4
	.sectionentsize	8
	.align		4
        /*0000*/ 	.word	0x00000000
	.align		4
        /*0004*/ 	.word	0xffffffff
	.align		4
        /*0008*/ 	.word	0x00000000
	.align		4
        /*000c*/ 	.word	0xfffffffe
	.align		4
        /*0010*/ 	.word	0x00000000
	.align		4
        /*0014*/ 	.word	0xfffffffd
	.align		4
        /*0018*/ 	.word	0x00000000
	.align		4
        /*001c*/ 	.word	0xfffffffc


//--------------------- .text.main_kernel0        --------------------------
	.section	.text.main_kernel0,"ax",@progbits
	.align	128
        .global         main_kernel0
        .type           main_kernel0,@function
        .size           main_kernel0,(.L_x_3 - main_kernel0)
        .other          main_kernel0,@"STO_CUDA_ENTRY STV_DEFAULT"
main_kernel0:
.text.main_kernel0:
[----:B------:R-:W-:Y:S01]  /*0000*/  LDC R1, c[0x0][0x37c] ;  /* 0x0000df00ff017b82 */ /* 0x000fe20000000800 */
[----:B------:R-:W0:Y:S07]  /*0010*/  S2R R93, SR_TID.X ;  /* 0x00000000005d7919 */ /* 0x000e2e0000002100 */
[----:B------:R-:W1:Y:S01]  /*0020*/  S2UR UR6, SR_CgaCtaId ;  /* 0x00000000000679c3 */ /* 0x000e620000008800 */
[----:B------:R-:W-:Y:S01]  /*0030*/  UMOV UR4, 0x400 ;  /* 0x0000040000047882 */ /* 0x000fe20000000000 */
[----:B------:R-:W-:Y:S01]  /*0040*/  HFMA2 R90, -RZ, RZ, 0, 0 ;  /* 0x00000000ff5a7431 */ /* 0x000fe200000001ff */
[----:B------:R-:W2:Y:S01]  /*0050*/  S2R R91, SR_CTAID.X ;  /* 0x00000000005b7919 */ /* 0x000ea20000002500 */
[----:B------:R-:W-:Y:S01]  /*0060*/  UIADD3 UR5, UPT, UPT, UR4, 0xd00, URZ ;  /* 0x00000d0004057890 */ /* 0x000fe2000fffe0ff */
[----:B------:R-:W-:-:S02]  /*0070*/  CS2R R88, SRZ ;  /* 0x0000000000587805 */ /* 0x000fc4000001ff00 */
[----:B------:R-:W-:Y:S02]  /*0080*/  CS2R R82, SRZ ;  /* 0x0000000000527805 */ /* 0x000fe4000001ff00 */
[----:B------:R-:W-:Y:S02]  /*0090*/  CS2R R80, SRZ ;  /* 0x0000000000507805 */ /* 0x000fe4000001ff00 */
[----:B------:R-:W-:Y:S01]  /*00a0*/  MOV R3, RZ ;  /* 0x000000ff00037202 */ /* 0x000fe20000000f00 */
[----:B------:R-:W3:Y:S01]  /*00b0*/  LDCU.64 UR8, c[0x0][0x358] ;  /* 0x00006b00ff0877ac */ /* 0x000ee20008000a00 */
[----:B-1----:R-:W-:Y:S02]  /*00c0*/  ULEA UR4, UR6, UR4, 0x18 ;  /* 0x0000000406047291 */ /* 0x002fe4000f8ec0ff */
[----:B------:R-:W-:-:S04]  /*00d0*/  ULEA UR5, UR6, UR5, 0x18 ;  /* 0x0000000506057291 */ /* 0x000fc8000f8ec0ff */
[C---:B0-----:R-:W-:Y:S02]  /*00e0*/  LEA R2, R93.reuse, UR4, 0x4 ;  /* 0x000000045d027c11 */ /* 0x041fe4000f8e20ff */
[----:B---3--:R-:W-:-:S07]  /*00f0*/  LEA R0, R93, UR5, 0x4 ;  /* 0x000000055d007c11 */ /* 0x008fce000f8e20ff */
.L_x_1:
[C---:B------:R-:W-:Y:S01]  /*0100*/  SHF.L.U32 R4, R93.reuse, 0x6, RZ ;  /* 0x000000065d047819 */ /* 0x040fe200000006ff */
[----:B------:R-:W0:Y:S01]  /*0110*/  LDC.64 R20, c[0x0][0x380] ;  /* 0x0000e000ff147b82 */ /* 0x000e220000000a00 */
[----:B--2---:R-:W-:Y:S02]  /*0120*/  SHF.R.U32.HI R7, RZ, 0x3, R91 ;  /* 0x00000003ff077819 */ /* 0x004fe4000001165b */
[----:B------:R-:W-:Y:S02]  /*0130*/  LOP3.LUT R4, R4, 0xc00, RZ, 0xc0, !PT ;  /* 0x00000c0004047812 */ /* 0x000fe400078ec0ff */
[----:B------:R-:W-:-:S03]  /*0140*/  SHF.L.U32 R6, R93, 0x2, RZ ;  /* 0x000000025d067819 */ /* 0x000fc600000006ff */
[----:B------:R-:W-:Y:S01]  /*0150*/  IMAD R4, R7, 0x7000, R4 ;  /* 0x0000700007047824 */ /* 0x000fe200078e0204 */
[----:B------:R-:W-:Y:S01]  /*0160*/  LOP3.LUT R5, R6, 0x3c, RZ, 0xc0, !PT ;  /* 0x0000003c06057812 */ /* 0x000fe200078ec0ff */
[----:B------:R-:W1:Y:S08]  /*0170*/  LDC.64 R76, c[0x0][0x388] ;  /* 0x0000e200ff4c7b82 */ /* 0x000e700000000a00 */
[----:B------:R-:W-:Y:S01]  /*0180*/  BAR.SYNC.DEFER_BLOCKING 0x0 ;  /* 0x0000000000007b1d */ /* 0x000fe20000010000 */
[----:B------:R-:W-:-:S02]  /*0190*/  ISETP.GT.U32.AND P0, PT, R93, 0xf, PT ;  /* 0x0000000f5d00780c */ /* 0x000fc40003f04070 */
[----:B------:R-:W-:Y:S02]  /*01a0*/  IADD3 R4, PT, PT, R5, R4, RZ ;  /* 0x0000000405047210 */ /* 0x000fe40007ffe0ff */
[----:B------:R-:W-:Y:S02]  /*01b0*/  SHF.L.U32 R5, R91, 0x6, RZ ;  /* 0x000000065b057819 */ /* 0x000fe400000006ff */
[----:B------:R-:W-:Y:S02]  /*01c0*/  LEA R53, R3, R4, 0x6 ;  /* 0x0000000403357211 */ /* 0x000fe400078e30ff */
[----:B------:R-:W-:Y:S02]  /*01d0*/  SHF.L.U32 R4, R93, 0x5, RZ ;  /* 0x000000055d047819 */ /* 0x000fe400000006ff */
[----:B------:R-:W-:Y:S01]  /*01e0*/  LOP3.LUT R5, R5, 0x1c0, RZ, 0xc0, !PT ;  /* 0x000001c005057812 */ /* 0x000fe200078ec0ff */
[----:B0-----:R-:W-:-:S03]  /*01f0*/  IMAD.WIDE.U32 R52, R53, 0x4, R20 ;  /* 0x0000000435347825 */ /* 0x001fc600078e0014 */
[----:B------:R-:W-:Y:S01]  /*0200*/  LOP3.LUT R5, R5, 0x600, R4, 0xf8, !PT ;  /* 0x0000060005057812 */ /* 0x000fe200078ef804 */
[--C-:B------:R-:W-:Y:S01]  /*0210*/  @!P0 IMAD R4, R7, 0x7000, R6.reuse ;  /* 0x0000700007048824 */ /* 0x100fe200078e0206 */
[----:B------:R-:W2:Y:S02]  /*0220*/  LDG.E.CONSTANT R84, desc[UR8][R52.64] ;  /* 0x0000000834547981 */ /* 0x000ea4000c1e9900 */
[----:B------:R-:W-:Y:S02]  /*0230*/  LOP3.LUT R6, R5, 0x3c, R6, 0xf8, !PT ;  /* 0x0000003c05067812 */ /* 0x000fe400078ef806 */
[C---:B------:R-:W-:Y:S01]  /*0240*/  @!P0 LEA R5, R3.reuse, R4, 0x6 ;  /* 0x0000000403058211 */ /* 0x040fe200078e30ff */
[----:B------:R-:W2:Y:S01]  /*0250*/  LDG.E.CONSTANT R85, desc[UR8][R52.64+0x4] ;  /* 0x0000040834557981 */ /* 0x000ea2000c1e9900 */
[----:B------:R-:W-:-:S03]  /*0260*/  LEA R7, R3, R6, 0xf ;  /* 0x0000000603077211 */ /* 0x000fc600078e78ff */
[----:B------:R-:W-:Y:S01]  /*0270*/  @!P0 IMAD.WIDE.U32 R20, R5, 0x4, R20 ;  /* 0x0000000405148825 */ /* 0x000fe200078e0014 */
[----:B------:R-:W2:Y:S03]  /*0280*/  LDG.E.CONSTANT R86, desc[UR8][R52.64+0x8] ;  /* 0x0000080834567981 */ /* 0x000ea6000c1e9900 */
[----:B-1----:R-:W-:Y:S01]  /*0290*/  IMAD.WIDE.U32 R76, R7, 0x4, R76 ;  /* 0x00000004074c7825 */ /* 0x002fe200078e004c */
[----:B------:R-:W2:Y:S04]  /*02a0*/  LDG.E.CONSTANT R87, desc[UR8][R52.64+0xc] ;  /* 0x00000c0834577981 */ /* 0x000ea8000c1e9900 */
[----:B------:R-:W3:Y:S04]  /*02b0*/  @!P0 LDG.E.CONSTANT R4, desc[UR8][R20.64+0xc000] ;  /* 0x00c0000814048981 */ /* 0x000ee8000c1e9900 */
[----:B------:R-:W3:Y:S04]  /*02c0*/  @!P0 LDG.E.CONSTANT R5, desc[UR8][R20.64+0xc004] ;  /* 0x00c0040814058981 */ /* 0x000ee8000c1e9900 */
[----:B------:R-:W3:Y:S04]  /*02d0*/  @!P0 LDG.E.CONSTANT R6, desc[UR8][R20.64+0xc008] ;  /* 0x00c0080814068981 */ /* 0x000ee8000c1e9900 */
[----:B------:R-:W3:Y:S04]  /*02e0*/  @!P0 LDG.E.CONSTANT R7, desc[UR8][R20.64+0xc00c] ;  /* 0x00c00c0814078981 */ /* 0x000ee8000c1e9900 */
[----:B------:R-:W4:Y:S04]  /*02f0*/  LDG.E.CONSTANT R8, desc[UR8][R52.64+0x4000] ;  /* 0x0040000834087981 */ /* 0x000f28000c1e9900 */
[----:B------:R-:W4:Y:S04]  /*0300*/  LDG.E.CONSTANT R9, desc[UR8][R52.64+0x4004] ;  /* 0x0040040834097981 */ /* 0x000f28000c1e9900 */
[----:B------:R-:W4:Y:S04]  /*0310*/  LDG.E.CONSTANT R10, desc[UR8][R52.64+0x4008] ;  /* 0x00400808340a7981 */ /* 0x000f28000c1e9900 */
[----:B------:R-:W4:Y:S04]  /*0320*/  LDG.E.CONSTANT R11, desc[UR8][R52.64+0x400c] ;  /* 0x00400c08340b7981 */ /* 0x000f28000c1e9900 */
[----:B------:R-:W5:Y:S04]  /*0330*/  LDG.E.CONSTANT R12, desc[UR8][R52.64+0x8000] ;  /* 0x00800008340c7981 */ /* 0x000f68000c1e9900 */
[----:B------:R-:W5:Y:S04]  /*0340*/  LDG.E.CONSTANT R13, desc[UR8][R52.64+0x8004] ;  /* 0x00800408340d7981 */ /* 0x000f68000c1e9900 */
[----:B------:R-:W5:Y:S04]  /*0350*/  LDG.E.CONSTANT R14, desc[UR8][R52.64+0x8008] ;  /* 0x00800808340e7981 */ /* 0x000f68000c1e9900 */
[----:B------:R-:W5:Y:S04]  /*0360*/  LDG.E.CONSTANT R15, desc[UR8][R52.64+0x800c] ;  /* 0x00800c08340f7981 */ /* 0x000f68000c1e9900 */
[----:B------:R-:W5:Y:S04]  /*0370*/  LDG.E.128.CONSTANT R16, desc[UR8][R76.64] ;  /* 0x000000084c107981 */ /* 0x000f68000c1e9d00 */
        /* <DEDUP_REMOVED lines=14> */
[----:B------:R-:W5:Y:S01]  /*0460*/  LDG.E.128.CONSTANT R76, desc[UR8][R76.64+0x1e000] ;  /* 0x01e000084c4c7981 */ /* 0x000f62000c1e9d00 */
[----:B------:R-:W0:Y:S01]  /*0470*/  S2UR UR5, SR_CgaCtaId ;  /* 0x00000000000579c3 */ /* 0x000e220000008800 */
[----:B------:R-:W-:-:S02]  /*0480*/  UMOV UR4, 0x400 ;  /* 0x0000040000047882 */ /* 0x000fc40000000000 */
[----:B0-----:R-:W-:Y:S01]  /*0490*/  ULEA UR4, UR5, UR4, 0x18 ;  /* 0x0000000405047291 */ /* 0x001fe2000f8ec0ff */
[----:B--2---:R-:W-:Y:S04]  /*04a0*/  STS.128 [R2], R84 ;  /* 0x0000005402007388 */ /* 0x004fe80000000c00 */
[----:B---3--:R-:W-:Y:S04]  /*04b0*/  @!P0 STS.128 [R2+0xc00], R4 ;  /* 0x000c000402008388 */ /* 0x008fe80000000c00 */
[----:B----4-:R-:W-:Y:S04]  /*04c0*/  STS.128 [R2+0x400], R8 ;  /* 0x0004000802007388 */ /* 0x010fe80000000c00 */
[----:B-----5:R0:W-:Y:S04]  /*04d0*/  STS.128 [R2+0x800], R12 ;  /* 0x0008000c02007388 */ /* 0x0201e80000000c00 */
[----:B------:R-:W-:Y:S04]  /*04e0*/  STS.128 [R0], R16 ;  /* 0x0000001000007388 */ /* 0x000fe80000000c00 */
[----:B------:R-:W-:Y:S04]  /*04f0*/  STS.128 [R0+0x400], R20 ;  /* 0x0004001400007388 */ /* 0x000fe80000000c00 */
[----:B------:R-:W-:Y:S04]  /*0500*/  STS.128 [R0+0x800], R24 ;  /* 0x0008001800007388 */ /* 0x000fe80000000c00 */
[----:B------:R1:W-:Y:S04]  /*0510*/  STS.128 [R0+0xc00], R28 ;  /* 0x000c001c00007388 */ /* 0x0003e80000000c00 */
        /* <DEDUP_REMOVED lines=11> */
[----:B------:R3:W-:Y:S01]  /*05d0*/  STS.128 [R0+0x3c00], R76 ;  /* 0x003c004c00007388 */ /* 0x0007e20000000c00 */
[----:B0-----:R-:W-:Y:S01]  /*05e0*/  IMAD R12, R93, -0xc, R0 ;  /* 0xfffffff45d0c7824 */ /* 0x001fe200078e0200 */
[----:B------:R-:W-:Y:S06]  /*05f0*/  BAR.SYNC.DEFER_BLOCKING 0x0 ;  /* 0x0000000000007b1d */ /* 0x000fec0000010000 */
[----:B------:R3:W0:Y:S04]  /*0600*/  LDS R77, [R12] ;  /* 0x000000000c4d7984 */ /* 0x0006280000000800 */
[----:B------:R3:W4:Y:S04]  /*0610*/  LDS R74, [R12+0x100] ;  /* 0x000100000c4a7984 */ /* 0x0007280000000800 */
[----:B------:R3:W0:Y:S04]  /*0620*/  LDS R75, [R12+0x200] ;  /* 0x000200000c4b7984 */ /* 0x0006280000000800 */
        /* <DEDUP_REMOVED lines=60> */
[----:B------:R3:W0:Y:S01]  /*09f0*/  LDS R30, [R12+0x3f00] ;  /* 0x003f00000c1e7984 */ /* 0x0006220000000800 */
[----:B-1----:R-:W-:-:S02]  /*0a00*/  MOV R31, 0x80 ;  /* 0x00000080001f7802 */ /* 0x002fc40000000f00 */
[----:B--2-4-:R-:W-:-:S07]  /*0a10*/  MOV R32, RZ ;  /* 0x000000ff00207202 */ /* 0x014fce0000000f00 */
.L_x_0:
[----:B------:R-:W0:Y:S01]  /*0a20*/  LDS.128 R16, [R31+UR4+-0x80] ;  /* 0xffff80041f107984 */ /* 0x000e220008000c00 */
[C---:B------:R-:W-:Y:S02]  /*0a30*/  ISETP.EQ.AND P6, PT, R32.reuse, RZ, PT ;  /* 0x000000ff2000720c */ /* 0x040fe40003fc2270 */
[C---:B------:R-:W-:Y:S01]  /*0a40*/  ISETP.EQ.AND P0, PT, R32.reuse, 0x4, PT ;  /* 0x000000042000780c */ /* 0x040fe20003f02270 */
[----:B---3--:R-:W1:Y:S01]  /*0a50*/  LDS.128 R12, [R31+UR4+-0x70] ;  /* 0xffff90041f0c7984 */ /* 0x008e620008000c00 */
[C---:B------:R-:W-:Y:S02]  /*0a60*/  ISETP.EQ.AND P1, PT, R32.reuse, 0x8, PT ;  /* 0x000000082000780c */ /* 0x040fe40003f22270 */
[C---:B------:R-:W-:Y:S02]  /*0a70*/  ISETP.EQ.AND P2, PT, R32.reuse, 0xc, PT ;  /* 0x0000000c2000780c */ /* 0x040fe40003f42270 */
[C---:B------:R-:W-:Y:S02]  /*0a80*/  ISETP.EQ.AND P3, PT, R32.reuse, 0x10, PT ;  /* 0x000000102000780c */ /* 0x040fe40003f62270 */
[----:B------:R-:W-:-:S02]  /*0a90*/  ISETP.EQ.AND P4, PT, R32, 0x14, PT ;  /* 0x000000142000780c */ /* 0x000fc40003f82270 */
[----:B------:R-:W-:Y:S02]  /*0aa0*/  ISETP.EQ.AND P5, PT, R32, 0x18, PT ;  /* 0x000000182000780c */ /* 0x000fe40003fa2270 */
[----:B------:R-:W-:Y:S02]  /*0ab0*/  @P6 MOV R20, R90 ;  /* 0x0000005a00146202 */ /* 0x000fe40000000f00 */
[----:B------:R-:W-:Y:S02]  /*0ac0*/  @P0 MOV R20, R89 ;  /* 0x0000005900140202 */ /* 0x000fe40000000f00 */
[----:B------:R-:W-:Y:S02]  /*0ad0*/  @P1 MOV R20, R88 ;  /* 0x0000005800141202 */ /* 0x000fe40000000f00 */
[----:B------:R-:W-:Y:S02]  /*0ae0*/  @P2 MOV R20, R83 ;  /* 0x0000005300142202 */ /* 0x000fe40000000f00 */
[----:B------:R-:W-:-:S02]  /*0af0*/  @P3 MOV R20, R82 ;  /* 0x0000005200143202 */ /* 0x000fc40000000f00 */
[----:B------:R-:W-:Y:S02]  /*0b00*/  @P4 MOV R20, R81 ;  /* 0x0000005100144202 */ /* 0x000fe40000000f00 */
[----:B------:R-:W-:Y:S02]  /*0b10*/  @P5 MOV R20, R80 ;  /* 0x0000005000145202 */ /* 0x000fe40000000f00 */
[----:B------:R-:W-:-:S03]  /*0b20*/  IADD3 R32, PT, PT, R32, 0x4, RZ ;  /* 0x0000000420207810 */ /* 0x000fc60007ffe0ff */
[----:B0-----:R-:W-:-:S04]  /*0b30*/  FFMA R21, R77, R16, R20 ;  /* 0x000000104d157223 */ /* 0x001fc80000000014 */
[----:B------:R-:W-:Y:S02]  /*0b40*/  FFMA R16, R74, R17, R21 ;  /* 0x000000114a107223 */ /* 0x000fe40000000015 */
[----:B------:R-:W0:Y:S02]  /*0b50*/  LDS.128 R20, [R31+UR4+-0x60] ;  /* 0xffffa0041f147984 */ /* 0x000e240008000c00 */
[----:B------:R-:W-:-:S04]  /*0b60*/  FFMA R17, R75, R18, R16 ;  /* 0x000000124b117223 */ /* 0x000fc80000000010 */
[----:B------:R-:W-:-:S04]  /*0b70*/  FFMA R16, R92, R19, R17 ;  /* 0x000000135c107223 */ /* 0x000fc80000000011 */
[----:B-1----:R-:W-:-:S04]  /*0b80*/  FFMA R17, R87, R12, R16 ;  /* 0x0000000c57117223 */ /* 0x002fc80000000010 */
[----:B------:R-:W-:Y:S02]  /*0b90*/  FFMA R12, R86, R13, R17 ;  /* 0x0000000d560c7223 */ /* 0x000fe40000000011 */
[----:B------:R-:W1:Y:S02]  /*0ba0*/  LDS.128 R16, [R31+UR4+-0x50] ;  /* 0xffffb0041f107984 */ /* 0x000e640008000c00 */
[----:B------:R-:W-:-:S04]  /*0bb0*/  FFMA R13, R85, R14, R12 ;  /* 0x0000000e550d7223 */ /* 0x000fc8000000000c */
[----:B------:R-:W-:-:S04]  /*0bc0*/  FFMA R12, R84, R15, R13 ;  /* 0x0000000f540c7223 */ /* 0x000fc8000000000d */
[----:B0-----:R-:W-:-:S04]  /*0bd0*/  FFMA R13, R73, R20, R12 ;  /* 0x00000014490d7223 */ /* 0x001fc8000000000c */
[----:B------:R-:W-:-:S04]  /*0be0*/  FFMA R12, R72, R21, R13 ;  /* 0x00000015480c7223 */ /* 0x000fc8000000000d */
[----:B------:R-:W-:Y:S02]  /*0bf0*/  FFMA R21, R71, R22, R12 ;  /* 0x0000001647157223 */ /* 0x000fe4000000000c */
[----:B------:R-:W0:Y:S02]  /*0c00*/  LDS.128 R12, [R31+UR4+-0x40] ;  /* 0xffffc0041f0c7984 */ /* 0x000e240008000c00 */
[----:B------:R-:W-:-:S04]  /*0c10*/  FFMA R20, R70, R23, R21 ;  /* 0x0000001746147223 */ /* 0x000fc80000000015 */
[----:B-1----:R-:W-:-:S04]  /*0c20*/  FFMA R21, R69, R16, R20 ;  /* 0x0000001045157223 */ /* 0x002fc80000000014 */
[----:B------:R-:W-:Y:S02]  /*0c30*/  FFMA R16, R68, R17, R21 ;  /* 0x0000001144107223 */ /* 0x000fe40000000015 */
[----:B------:R-:W1:Y:S02]  /*0c40*/  LDS.128 R20, [R31+UR4+-0x30] ;  /* 0xffffd0041f147984 */ /* 0x000e640008000c00 */
[----:B------:R-:W-:-:S04]  /*0c50*/  FFMA R17, R67, R18, R16 ;  /* 0x0000001243117223 */ /* 0x000fc80000000010 */
[----:B------:R-:W-:-:S04]  /*0c60*/  FFMA R16, R66, R19, R17 ;  /* 0x0000001342107223 */ /* 0x000fc80000000011 */
[----:B0-----:R-:W-:-:S04]  /*0c70*/  FFMA R17, R65, R12, R16 ;  /* 0x0000000c41117223 */ /* 0x001fc80000000010 */
[----:B------:R-:W-:Y:S02]  /*0c80*/  FFMA R12, R64, R13, R17 ;  /* 0x0000000d400c7223 */ /* 0x000fe40000000011 */
[----:B------:R-:W0:Y:S02]  /*0c90*/  LDS.128 R16, [R31+UR4+-0x20] ;  /* 0xffffe0041f107984 */ /* 0x000e240008000c00 */
[----:B------:R-:W-:-:S04]  /*0ca0*/  FFMA R13, R63, R14, R12 ;  /* 0x0000000e3f0d7223 */ /* 0x000fc8000000000c */
[----:B------:R-:W-:-:S04]  /*0cb0*/  FFMA R12, R62, R15, R13 ;  /* 0x0000000f3e0c7223 */ /* 0x000fc8000000000d */
[----:B-1----:R-:W-:-:S04]  /*0cc0*/  FFMA R13, R61, R20, R12 ;  /* 0x000000143d0d7223 */ /* 0x002fc8000000000c */
[----:B------:R-:W-:-:S04]  /*0cd0*/  FFMA R12, R60, R21, R13 ;  /* 0x000000153c0c7223 */ /* 0x000fc8000000000d */
[----:B------:R-:W-:Y:S02]  /*0ce0*/  FFMA R21, R59, R22, R12 ;  /* 0x000000163b157223 */ /* 0x000fe4000000000c */
[----:B------:R-:W1:Y:S02]  /*0cf0*/  LDS.128 R12, [R31+UR4+-0x10] ;  /* 0xfffff0041f0c7984 */ /* 0x000e640008000c00 */
[----:B------:R-:W-:-:S04]  /*0d00*/  FFMA R20, R58, R23, R21 ;  /* 0x000000173a147223 */ /* 0x000fc80000000015 */
[----:B0-----:R-:W-:-:S04]  /*0d10*/  FFMA R21, R57, R16, R20 ;  /* 0x0000001039157223 */ /* 0x001fc80000000014 */
[----:B------:R-:W-:Y:S02]  /*0d20*/  FFMA R16, R56, R17, R21 ;  /* 0x0000001138107223 */ /* 0x000fe40000000015 */
[----:B------:R-:W0:Y:S02]  /*0d30*/  LDS.128 R20, [R31+UR4] ;  /* 0x000000041f147984 */ /* 0x000e240008000c00 */
[----:B------:R-:W-:-:S04]  /*0d40*/  FFMA R17, R55, R18, R16 ;  /* 0x0000001237117223 */ /* 0x000fc80000000010 */
[----:B------:R-:W-:-:S04]  /*0d50*/  FFMA R16, R54, R19, R17 ;  /* 0x0000001336107223 */ /* 0x000fc80000000011 */
[----:B-1----:R-:W-:-:S04]  /*0d60*/  FFMA R17, R53, R12, R16 ;  /* 0x0000000c35117223 */ /* 0x002fc80000000010 */
[----:B------:R-:W-:Y:S02]  /*0d70*/  FFMA R12, R52, R13, R17 ;  /* 0x0000000d340c7223 */ /* 0x000fe40000000011 */
[----:B------:R-:W1:Y:S02]  /*0d80*/  LDS.128 R16, [R31+UR4+0x10] ;  /* 0x000010041f107984 */ /* 0x000e640008000c00 */
[----:B------:R-:W-:-:S04]  /*0d90*/  FFMA R13, R51, R14, R12 ;  /* 0x0000000e330d7223 */ /* 0x000fc8000000000c */
[----:B------:R-:W-:-:S04]  /*0da0*/  FFMA R12, R50, R15, R13 ;  /* 0x0000000f320c7223 */ /* 0x000fc8000000000d */
[----:B0-----:R-:W-:-:S04]  /*0db0*/  FFMA R13, R49, R20, R12 ;  /* 0x00000014310d7223 */ /* 0x001fc8000000000c */
[----:B------:R-:W-:-:S04]  /*0dc0*/  FFMA R12, R48, R21, R13 ;  /* 0x00000015300c7223 */ /* 0x000fc8000000000d */
[----:B------:R-:W-:Y:S02]  /*0dd0*/  FFMA R21, R47, R22, R12 ;  /* 0x000000162f157223 */ /* 0x000fe4000000000c */
[----:B------:R-:W0:Y:S02]  /*0de0*/  LDS.128 R12, [R31+UR4+0x20] ;  /* 0x000020041f0c7984 */ /* 0x000e240008000c00 */
[----:B------:R-:W-:-:S04]  /*0df0*/  FFMA R20, R46, R23, R21 ;  /* 0x000000172e147223 */ /* 0x000fc80000000015 */
[----:B-1----:R-:W-:-:S04]  /*0e00*/  FFMA R21, R45, R16, R20 ;  /* 0x000000102d157223 */ /* 0x002fc80000000014 */
[----:B------:R-:W-:Y:S02]  /*0e10*/  FFMA R16, R44, R17, R21 ;  /* 0x000000112c107223 */ /* 0x000fe40000000015 */
[----:B------:R-:W1:Y:S02]  /*0e20*/  LDS.128 R20, [R31+UR4+0x30] ;  /* 0x000030041f147984 */ /* 0x000e640008000c00 */
[----:B------:R-:W-:-:S04]  /*0e30*/  FFMA R17, R43, R18, R16 ;  /* 0x000000122b117223 */ /* 0x000fc80000000010 */
[----:B------:R-:W-:-:S04]  /*0e40*/  FFMA R16, R42, R19, R17 ;  /* 0x000000132a107223 */ /* 0x000fc80000000011 */
[----:B0-----:R-:W-:-:S04]  /*0e50*/  FFMA R17, R41, R12, R16 ;  /* 0x0000000c29117223 */ /* 0x001fc80000000010 */
[----:B------:R-:W-:Y:S02]  /*0e60*/  FFMA R12, R40, R13, R17 ;  /* 0x0000000d280c7223 */ /* 0x000fe40000000011 */
[----:B------:R-:W0:Y:S02]  /*0e70*/  LDS.128 R16, [R31+UR4+0x40] ;  /* 0x000040041f107984 */ /* 0x000e240008000c00 */
[----:B------:R-:W-:-:S04]  /*0e80*/  FFMA R13, R39, R14, R12 ;  /* 0x0000000e270d7223 */ /* 0x000fc8000000000c */
[----:B------:R-:W-:-:S04]  /*0e90*/  FFMA R12, R38, R15, R13 ;  /* 0x0000000f260c7223 */ /* 0x000fc8000000000d */
[----:B-1----:R-:W-:-:S04]  /*0ea0*/  FFMA R13, R37, R20, R12 ;  /* 0x00000014250d7223 */ /* 0x002fc8000000000c */
[----:B------:R-:W-:-:S04]  /*0eb0*/  FFMA R12, R36, R21, R13 ;  /* 0x00000015240c7223 */ /* 0x000fc8000000000d */
[----:B------:R-:W-:Y:S02]  /*0ec0*/  FFMA R21, R35, R22, R12 ;  /* 0x0000001623157223 */ /* 0x000fe4000000000c */
[----:B------:R-:W1:Y:S02]  /*0ed0*/  LDS.128 R12, [R31+UR4+0x50] ;  /* 0x000050041f0c7984 */ /* 0x000e640008000c00 */
[----:B------:R-:W-:-:S04]  /*0ee0*/  FFMA R20, R34, R23, R21 ;  /* 0x0000001722147223 */ /* 0x000fc80000000015 */
[----:B0-----:R-:W-:-:S04]  /*0ef0*/  FFMA R21, R33, R16, R20 ;  /* 0x0000001021157223 */ /* 0x001fc80000000014 */
[----:B------:R-:W-:-:S04]  /*0f00*/  FFMA R16, R4, R17, R21 ;  /* 0x0000001104107223 */ /* 0x000fc80000000015 */
[----:B------:R-:W-:-:S04]  /*0f10*/  FFMA R17, R5, R18, R16 ;  /* 0x0000001205117223 */ /* 0x000fc80000000010 */
[----:B------:R-:W-:Y:S02]  /*0f20*/  FFMA R20, R6, R19, R17 ;  /* 0x0000001306147223 */ /* 0x000fe40000000011 */
[----:B------:R-:W0:Y:S02]  /*0f30*/  LDS.128 R16, [R31+UR4+0x60] ;  /* 0x000060041f107984 */ /* 0x000e240008000c00 */
[----:B-1----:R-:W-:-:S04]  /*0f40*/  FFMA R21, R7, R12, R20 ;  /* 0x0000000c07157223 */ /* 0x002fc80000000014 */
[----:B------:R-:W-:Y:S02]  /*0f50*/  FFMA R12, R8, R13, R21 ;  /* 0x0000000d080c7223 */ /* 0x000fe40000000015 */
[----:B------:R1:W2:Y:S02]  /*0f60*/  LDS.128 R20, [R31+UR4+0x70] ;  /* 0x000070041f147984 */ /* 0x0002a40008000c00 */
[----:B------:R-:W-:-:S04]  /*0f70*/  FFMA R13, R9, R14, R12 ;  /* 0x0000000e090d7223 */ /* 0x000fc8000000000c */
[----:B------:R-:W-:Y:S01]  /*0f80*/  FFMA R12, R10, R15, R13 ;  /* 0x0000000f0a0c7223 */ /* 0x000fe2000000000d */
[----:B-1----:R-:W-:-:S03]  /*0f90*/  IADD3 R31, PT, PT, R31, 0x200, RZ ;  /* 0x000002001f1f7810 */ /* 0x002fc60007ffe0ff */
[----:B0-----:R-:W-:-:S04]  /*0fa0*/  FFMA R13, R11, R16, R12 ;  /* 0x000000100b0d7223 */ /* 0x001fc8000000000c */
[----:B------:R-:W-:-:S04]  /*0fb0*/  FFMA R12, R24, R17, R13 ;  /* 0x00000011180c7223 */ /* 0x000fc8000000000d */
[----:B------:R-:W-:-:S04]  /*0fc0*/  FFMA R13, R25, R18, R12 ;  /* 0x00000012190d7223 */ /* 0x000fc8000000000c */
[----:B------:R-:W-:-:S04]  /*0fd0*/  FFMA R12, R26, R19, R13 ;  /* 0x000000131a0c7223 */ /* 0x000fc8000000000d */
[----:B--2---:R-:W-:-:S04]  /*0fe0*/  FFMA R13, R27, R20, R12 ;  /* 0x000000141b0d7223 */ /* 0x004fc8000000000c */
[----:B------:R-:W-:-:S04]  /*0ff0*/  FFMA R12, R28, R21, R13 ;  /* 0x000000151c0c7223 */ /* 0x000fc8000000000d */
[----:B------:R-:W-:-:S04]  /*1000*/  FFMA R13, R29, R22, R12 ;  /* 0x000000161d0d7223 */ /* 0x000fc8000000000c */
[----:B------:R-:W-:-:S05]  /*1010*/  FFMA R13, R30, R23, R13 ;  /* 0x000000171e0d7223 */ /* 0x000fca000000000d */
[-C--:B------:R-:W-:Y:S02]  /*1020*/  @P6 MOV R90, R13.reuse ;  /* 0x0000000d005a6202 */ /* 0x080fe40000000f00 */
[----:B------:R-:W-:Y:S02]  /*1030*/  ISETP.NE.AND P6, PT, R31, 0xe80, PT ;  /* 0x00000e801f00780c */ /* 0x000fe40003fc5270 */
[-C--:B------:R-:W-:Y:S02]  /*1040*/  @P0 MOV R89, R13.reuse ;  /* 0x0000000d00590202 */ /* 0x080fe40000000f00 */
[-C--:B------:R-:W-:Y:S02]  /*1050*/  @P1 MOV R88, R13.reuse ;  /* 0x0000000d00581202 */ /* 0x080fe40000000f00 */
[-C--:B------:R-:W-:Y:S02]  /*1060*/  @P2 MOV R83, R13.reuse ;  /* 0x0000000d00532202 */ /* 0x080fe40000000f00 */
[----:B------:R-:W-:-:S02]  /*1070*/  @P3 MOV R82, R13 ;  /* 0x0000000d00523202 */ /* 0x000fc40000000f00 */
[-C--:B------:R-:W-:Y:S02]  /*1080*/  @P4 MOV R81, R13.reuse ;  /* 0x0000000d00514202 */ /* 0x080fe40000000f00 */
[----:B------:R-:W-:Y:S01]  /*1090*/  @P5 MOV R80, R13 ;  /* 0x0000000d00505202 */ /* 0x000fe20000000f00 */
[----:B------:R-:W-:Y:S06]  /*10a0*/  @P6 BRA `(.L_x_0) ;  /* 0xfffffff8005c6947 */ /* 0x000fec000383ffff */
[----:B------:R-:W-:-:S04]  /*10b0*/  IADD3 R3, PT, PT, R3, 0x1, RZ ;  /* 0x0000000103037810 */ /* 0x000fc80007ffe0ff */
[----:B------:R-:W-:-:S13]  /*10c0*/  ISETP.NE.AND P0, PT, R3, 0x10, PT ;  /* 0x000000100300780c */ /* 0x000fda0003f05270 */
[----:B------:R-:W-:Y:S05]  /*10d0*/  @P0 BRA `(.L_x_1) ;  /* 0xfffffff000080947 */ /* 0x000fea000383ffff */
[----:B------:R-:W0:Y:S01]  /*10e0*/  LDC.64 R2, c[0x0][0x390] ;  /* 0x0000e400ff027b82 */ /* 0x000e220000000a00 */
[----:B------:R-:W-:Y:S02]  /*10f0*/  SHF.L.U32 R0, R91, 0x6, RZ ;  /* 0x000000065b007819 */ /* 0x000fe400000006ff */
[----:B------:R-:W-:Y:S02]  /*1100*/  SHF.R.U32.HI R4, RZ, 0x3, R91 ;  /* 0x00000003ff047819 */ /* 0x000fe4000001165b */
[----:B------:R-:W-:-:S05]  /*1110*/  LOP3.LUT R93, R0, R93, RZ, 0xfc, !PT ;  /* 0x0000005d005d7212 */ /* 0x000fca00078efcff */
[----:B------:R-:W-:-:S04]  /*1120*/  IMAD R93, R4, 0xc00, R93 ;  /* 0x00000c00045d7824 */ /* 0x000fc800078e025d */
[----:B0-----:R-:W-:-:S05]  /*1130*/  IMAD.WIDE.U32 R2, R93, 0x4, R2 ;  /* 0x000000045d027825 */ /* 0x001fca00078e0002 */
[----:B------:R-:W-:Y:S04]  /*1140*/  STG.E desc[UR8][R2.64], R90 ;  /* 0x0000005a02007986 */ /* 0x000fe8000c101908 */
[----:B------:R-:W-:Y:S04]  /*1150*/  STG.E desc[UR8][R2.64+0x800], R89 ;  /* 0x0008005902007986 */ /* 0x000fe8000c101908 */
[----:B------:R-:W-:Y:S04]  /*1160*/  STG.E desc[UR8][R2.64+0x1000], R88 ;  /* 0x0010005802007986 */ /* 0x000fe8000c101908 */
[----:B------:R-:W-:Y:S04]  /*1170*/  STG.E desc[UR8][R2.64+0x1800], R83 ;  /* 0x0018005302007986 */ /* 0x000fe8000c101908 */
[----:B------:R-:W-:Y:S04]  /*1180*/  STG.E desc[UR8][R2.64+0x2000], R82 ;  /* 0x0020005202007986 */ /* 0x000fe8000c101908 */
[----:B------:R-:W-:Y:S04]  /*1190*/  STG.E desc[UR8][R2.64+0x2800], R81 ;  /* 0x0028005102007986 */ /* 0x000fe8000c101908 */
[----:B------:R-:W-:Y:S01]  /*11a0*/  STG.E desc[UR8][R2.64+0x3000], R80 ;  /* 0x0030005002007986 */ /* 0x000fe2000c101908 */
[----:B------:R-:W-:Y:S05]  /*11b0*/  EXIT ;  /* 0x000000000000794d */ /* 0x000fea0003800000 */
.L_x_2:
[----:B------:R-:W-:-:S00]  /*11c0*/  BRA `(.L_x_2) ;  /* 0xfffffffc00fc7947 */ /* 0x000fc0000383ffff */
[----:B------:R-:W-:-:S00]  /*11d0*/  NOP ;  /* 0x0000000000007918 */ /* 0x000fc00000000000 */
        /* <DEDUP_REMOVED lines=10> */
.L_x_3:


//--------------------- .nv.shared.main_kernel0   --------------------------
	.section	.nv.shared.main_kernel0,"aw",@nobits
	.sectionflags	@""
	.align	4
.nv.shared.main_kernel0:
	.zero		20736


//--------------------- .nv.shared.reserved.0     --------------------------
	.section	.nv.shared.reserved.0,"aw",@nobits
	.weak		__nv_reservedSMEM_offset_0_alias
	.size		__nv_reservedSMEM_offset_0_alias, 0, 64
	.other		__nv_reservedSMEM_offset_0_alias,@"STO_CUDA_RESERVED_SHARED STV_DEFAULT"
__nv_reservedSMEM_offset_0_alias:
	.zero		0
	.zero		64


//--------------------- .nv.constant0.main_kernel0 --------------------------
	.section	.nv.constant0.main_kernel0,"a",@progbits
	.sectionflags	@""
	.align	4
.nv.constant0.main_kernel0:
	.zero		920


//--------------------- SYMBOLS --------------------------

	.type		.nv.reservedSmem.offset0,@object
	.size		.nv.reservedSmem.offset0,0x4
	.type		.nv.reservedSmem.cap,@object
	.size		.nv.reservedSmem.cap,0x4
